//
// Generated by NVIDIA NVVM Compiler
//
// Compiler Build ID: CL-36424714
// Cuda compilation tools, release 13.0, V13.0.88
// Based on NVVM 20.0.0
//

.version 9.0
.target sm_100
.address_size 64

	// .globl	_Z6updatePiS_i

.visible .entry _Z6updatePiS_i(
	.param .u64 .ptr .align 1 _Z6updatePiS_i_param_0,
	.param .u64 .ptr .align 1 _Z6updatePiS_i_param_1,
	.param .u32 _Z6updatePiS_i_param_2
)
{
	.reg .pred 	%p<3>;
	.reg .b32 	%r<39>;
	.reg .b64 	%rd<16>;

	ld.param.u64 	%rd1, [_Z6updatePiS_i_param_0];
	ld.param.u64 	%rd2, [_Z6updatePiS_i_param_1];
	ld.param.u32 	%r4, [_Z6updatePiS_i_param_2];
	mov.u32 	%r5, %ctaid.x;
	mov.u32 	%r6, %ntid.x;
	mov.u32 	%r7, %tid.x;
	mad.lo.s32 	%r1, %r5, %r6, %r7;
	mov.u32 	%r8, %ctaid.y;
	mov.u32 	%r9, %ntid.y;
	mov.u32 	%r10, %tid.y;
	mad.lo.s32 	%r11, %r8, %r9, %r10;
	max.s32 	%r12, %r1, %r11;
	setp.ge.s32 	%p1, %r12, %r4;
	@%p1 bra 	$L__BB0_2;
	mul.lo.s32 	%r13, %r4, %r1;
	cvta.to.global.u64 	%rd3, %rd1;
	cvta.to.global.u64 	%rd4, %rd2;
	add.s32 	%r14, %r1, %r4;
	add.s32 	%r15, %r14, -1;
	rem.s32 	%r16, %r15, %r4;
	mad.lo.s32 	%r17, %r16, %r4, %r11;
	add.s32 	%r18, %r11, %r4;
	add.s32 	%r19, %r18, -1;
	rem.u32 	%r20, %r19, %r4;
	add.s32 	%r21, %r20, %r13;
	add.s32 	%r22, %r1, 1;
	rem.s32 	%r23, %r22, %r4;
	mad.lo.s32 	%r24, %r23, %r4, %r11;
	add.s32 	%r25, %r11, 1;
	rem.u32 	%r26, %r25, %r4;
	add.s32 	%r27, %r26, %r13;
	mul.wide.s32 	%rd5, %r17, 4;
	add.s64 	%rd6, %rd3, %rd5;
	ld.global.u32 	%r28, [%rd6];
	mul.wide.s32 	%rd7, %r21, 4;
	add.s64 	%rd8, %rd3, %rd7;
	ld.global.u32 	%r29, [%rd8];
	add.s32 	%r30, %r29, %r28;
	add.s32 	%r31, %r13, %r11;
	mul.wide.s32 	%rd9, %r31, 4;
	add.s64 	%rd10, %rd3, %rd9;
	ld.global.u32 	%r32, [%rd10];
	add.s32 	%r33, %r30, %r32;
	mul.wide.s32 	%rd11, %r24, 4;
	add.s64 	%rd12, %rd3, %rd11;
	ld.global.u32 	%r34, [%rd12];
	add.s32 	%r35, %r33, %r34;
	mul.wide.s32 	%rd13, %r27, 4;
	add.s64 	%rd14, %rd3, %rd13;
	ld.global.u32 	%r36, [%rd14];
	add.s32 	%r37, %r35, %r36;
	setp.lt.s32 	%p2, %r37, 1;
	selp.b32 	%r38, -1, 1, %p2;
	add.s64 	%rd15, %rd4, %rd9;
	st.global.u32 	[%rd15], %r38;
$L__BB0_2:
	ret;

}


// ===== COMPILED SASS (sm_100) =====

	.target	sm_100

	.elftype	@"ET_EXEC"


//--------------------- .note.nv.tkinfo           --------------------------
	.section	.note.nv.tkinfo,"",@"SHT_NOTE"
	.sectionflags	@"SHF_NOTE_NV_TKINFO"
	.tkinfo
        /*0018*/ 	.word	0x00000002
        /*0030*/ 	.string	""
        /*0030*/ 	.string	"ptxas"
        /*0030*/ 	.string	"Cuda compilation tools, release 13.0, V13.0.88"
        /*0030*/ 	.string	"Build cuda_13.0.r13.0/compiler.36424714_0"
        /*0030*/ 	.string	"-arch sm_100 -m 64 "



//--------------------- .note.nv.cuinfo           --------------------------
	.section	.note.nv.cuinfo,"",@"SHT_NOTE"
	.sectionflags	@"SHF_NOTE_NV_CUINFO"
        /*0018*/ 	.short	0x0002
        /*001a*/ 	.short	0x0064
        /*001c*/ 	.short	0x0082
	.zero		2


//--------------------- .nv.info                  --------------------------
	.section	.nv.info,"",@"SHT_CUDA_INFO"
	.align	4


	//----- nvinfo : EIATTR_REGCOUNT
	.align		4
        /*0000*/ 	.byte	0x04, 0x2f
        /*0002*/ 	.short	(.L_1 - .L_0)
	.align		4
.L_0:
        /*0004*/ 	.word	index@(_Z6updatePiS_i)
        /*0008*/ 	.word	0x00000014


	//----- nvinfo : EIATTR_FRAME_SIZE
	.align		4
.L_1:
        /*000c*/ 	.byte	0x04, 0x11
        /*000e*/ 	.short	(.L_3 - .L_2)
	.align		4
.L_2:
        /*0010*/ 	.word	index@(_Z6updatePiS_i)
        /*0014*/ 	.word	0x00000000


	//----- nvinfo : EIATTR_MIN_STACK_SIZE
	.align		4
.L_3:
        /*0018*/ 	.byte	0x04, 0x12
        /*001a*/ 	.short	(.L_5 - .L_4)
	.align		4
.L_4:
        /*001c*/ 	.word	index@(_Z6updatePiS_i)
        /*0020*/ 	.word	0x00000000
.L_5:


//--------------------- .nv.compat                --------------------------
	.section	.nv.compat,"",@"SHT_CUDA_COMPAT_INFO"
	.align	4
        /*0000*/ 	.byte	0x02, 0x09, 0x00, 0x00, 0x02, 0x02, 0x01, 0x00, 0x02, 0x05, 0x05, 0x00, 0x03, 0x07, 0x01, 0x01
        /*0010*/ 	.byte	0x02, 0x03, 0x00, 0x00, 0x02, 0x06, 0x01, 0x00, 0x04, 0x0b, 0x08, 0x00, 0x09, 0x00, 0x00, 0x00
        /*0020*/ 	.byte	0x00, 0x00, 0x00, 0x00


//--------------------- .nv.info._Z6updatePiS_i   --------------------------
	.section	.nv.info._Z6updatePiS_i,"",@"SHT_CUDA_INFO"
	.sectionflags	@""
	.align	4


	//----- nvinfo : EIATTR_CUDA_API_VERSION
	.align		4
        /*0000*/ 	.byte	0x04, 0x37
        /*0002*/ 	.short	(.L_7 - .L_6)
.L_6:
        /*0004*/ 	.word	0x00000082


	//----- nvinfo : EIATTR_KPARAM_INFO
	.align		4
.L_7:
        /*0008*/ 	.byte	0x04, 0x17
        /*000a*/ 	.short	(.L_9 - .L_8)
.L_8:
        /*000c*/ 	.word	0x00000000
        /*0010*/ 	.short	0x0002
        /*0012*/ 	.short	0x0010
        /*0014*/ 	.byte	0x00, 0xf0, 0x11, 0x00


	//----- nvinfo : EIATTR_KPARAM_INFO
	.align		4
.L_9:
        /*0018*/ 	.byte	0x04, 0x17
        /*001a*/ 	.short	(.L_11 - .L_10)
.L_10:
        /*001c*/ 	.word	0x00000000
        /*0020*/ 	.short	0x0001
        /*0022*/ 	.short	0x0008
        /*0024*/ 	.byte	0x00, 0xf5, 0x21, 0x00


	//----- nvinfo : EIATTR_KPARAM_INFO
	.align		4
.L_11:
        /*0028*/ 	.byte	0x04, 0x17
        /*002a*/ 	.short	(.L_13 - .L_12)
.L_12:
        /*002c*/ 	.word	0x00000000
        /*0030*/ 	.short	0x0000
        /*0032*/ 	.short	0x0000
        /*0034*/ 	.byte	0x00, 0xf5, 0x21, 0x00


	//----- nvinfo : EIATTR_SPARSE_MMA_MASK
	.align		4
.L_13:
        /*0038*/ 	.byte	0x03, 0x50
        /*003a*/ 	.short	0x0000


	//----- nvinfo : EIATTR_MAXREG_COUNT
	.align		4
        /*003c*/ 	.byte	0x03, 0x1b
        /*003e*/ 	.short	0x00ff


	//----- nvinfo : EIATTR_MERCURY_ISA_VERSION
	.align		4
        /*0040*/ 	.byte	0x03, 0x5f
        /*0042*/ 	.short	0x0101


	//----- nvinfo : EIATTR_VRC_CTA_INIT_COUNT
	.align		4
        /*0044*/ 	.byte	0x02, 0x4a
	.zero		1
	.zero		1


	//----- nvinfo : EIATTR_EXIT_INSTR_OFFSETS
	.align		4
        /*0048*/ 	.byte	0x04, 0x1c
        /*004a*/ 	.short	(.L_15 - .L_14)


	//   ....[0]....
.L_14:
        /*004c*/ 	.word	0x000000c0


	//   ....[1]....
        /*0050*/ 	.word	0x00000670


	//----- nvinfo : EIATTR_CBANK_PARAM_SIZE
	.align		4
.L_15:
        /*0054*/ 	.byte	0x03, 0x19
        /*0056*/ 	.short	0x0014


	//----- nvinfo : EIATTR_PARAM_CBANK
	.align		4
        /*0058*/ 	.byte	0x04, 0x0a
        /*005a*/ 	.short	(.L_17 - .L_16)
	.align		4
.L_16:
        /*005c*/ 	.word	index@(.nv.constant0._Z6updatePiS_i)
        /*0060*/ 	.short	0x0380
        /*0062*/ 	.short	0x0014


	//----- nvinfo : EIATTR_SW_WAR
	.align		4
.L_17:
        /*0064*/ 	.byte	0x04, 0x36
        /*0066*/ 	.short	(.L_19 - .L_18)
.L_18:
        /*0068*/ 	.word	0x00000008
.L_19:


//--------------------- .nv.callgraph             --------------------------
	.section	.nv.callgraph,"",@"SHT_CUDA_CALLGRAPH"
	.align	4
	.sectionentsize	8
	.align		4
        /*0000*/ 	.word	0x00000000
	.align		4
        /*0004*/ 	.word	0xffffffff
	.align		4
        /*0008*/ 	.word	0x00000000
	.align		4
        /*000c*/ 	.word	0xfffffffe
	.align		4
        /*0010*/ 	.word	0x00000000
	.align		4
        /*0014*/ 	.word	0xfffffffd
	.align		4
        /*0018*/ 	.word	0x00000000
	.align		4
        /*001c*/ 	.word	0xfffffffc


//--------------------- .text._Z6updatePiS_i      --------------------------
	.section	.text._Z6updatePiS_i,"ax",@progbits
	.align	128
        .global         _Z6updatePiS_i
        .type           _Z6updatePiS_i,@function
        .size           _Z6updatePiS_i,(.L_x_1 - _Z6updatePiS_i)
        .other          _Z6updatePiS_i,@"STO_CUDA_ENTRY STV_DEFAULT"
_Z6updatePiS_i:
.text._Z6updatePiS_i:
[----:B------:R-:W-:Y:S01]  /*0000*/  LDC R1, c[0x0][0x37c] ;  /* 0x0000df00ff017b82 */ /* 0x000fe20000000800 */
[----:B------:R-:W0:Y:S07]  /*0010*/  S2R R3, SR_TID.X ;  /* 0x0000000000037919 */ /* 0x000e2e0000002100 */
[----:B------:R-:W0:Y:S01]  /*0020*/  LDC R0, c[0x0][0x360] ;  /* 0x0000d800ff007b82 */ /* 0x000e220000000800 */
[----:B------:R-:W1:Y:S07]  /*0030*/  S2R R2, SR_TID.Y ;  /* 0x0000000000027919 */ /* 0x000e6e0000002200 */
[----:B------:R-:W0:Y:S08]  /*0040*/  S2UR UR4, SR_CTAID.X ;  /* 0x00000000000479c3 */ /* 0x000e300000002500 */
[----:B------:R-:W1:Y:S08]  /*0050*/  S2UR UR5, SR_CTAID.Y ;  /* 0x00000000000579c3 */ /* 0x000e700000002600 */
[----:B------:R-:W1:Y:S08]  /*0060*/  LDC R5, c[0x0][0x364] ;  /* 0x0000d900ff057b82 */ /* 0x000e700000000800 */
[----:B------:R-:W2:Y:S01]  /*0070*/  LDC R4, c[0x0][0x390] ;  /* 0x0000e400ff047b82 */ /* 0x000ea20000000800 */
[----:B0-----:R-:W-:-:S02]  /*0080*/  IMAD R0, R0, UR4, R3 ;  /* 0x0000000400007c24 */ /* 0x001fc4000f8e0203 */
[----:B-1----:R-:W-:-:S05]  /*0090*/  IMAD R5, R5, UR5, R2 ;  /* 0x0000000505057c24 */ /* 0x002fca000f8e0202 */
[----:B------:R-:W-:-:S04]  /*00a0*/  VIMNMX R3, PT, PT, R0, R5, !PT ;  /* 0x0000000500037248 */ /* 0x000fc80007fe0100 */
[----:B--2---:R-:W-:-:S13]  /*00b0*/  ISETP.GE.AND P0, PT, R3, R4, PT ;  /* 0x000000040300720c */ /* 0x004fda0003f06270 */
[----:B------:R-:W-:Y:S05]  /*00c0*/  @P0 EXIT ;  /* 0x000000000000094d */ /* 0x000fea0003800000 */
[----:B------:R-:W-:Y:S01]  /*00d0*/  IABS R6, R4 ;  /* 0x0000000400067213 */ /* 0x000fe20000000000 */
[----:B------:R-:W0:Y:S01]  /*00e0*/  I2F.U32.RP R12, R4 ;  /* 0x00000004000c7306 */ /* 0x000e220000209000 */
[C---:B------:R-:W-:Y:S01]  /*00f0*/  IADD3 R7, PT, PT, R0.reuse, -0x1, R4 ;  /* 0xffffffff00077810 */ /* 0x040fe20007ffe004 */
[----:B------:R-:W1:Y:S01]  /*0100*/  LDCU.64 UR4, c[0x0][0x358] ;  /* 0x00006b00ff0477ac */ /* 0x000e620008000a00 */
[----:B------:R-:W-:Y:S02]  /*0110*/  IADD3 R8, PT, PT, R0, 0x1, RZ ;  /* 0x0000000100087810 */ /* 0x000fe40007ffe0ff */
[----:B------:R-:W-:-:S03]  /*0120*/  IABS R14, R7 ;  /* 0x00000007000e7213 */ /* 0x000fc60000000000 */
[----:B------:R-:W2:Y:S08]  /*0130*/  I2F.RP R9, R6 ;  /* 0x0000000600097306 */ /* 0x000eb00000209400 */
[----:B0-----:R-:W0:Y:S08]  /*0140*/  MUFU.RCP R12, R12 ;  /* 0x0000000c000c7308 */ /* 0x001e300000001000 */
[----:B--2---:R-:W2:Y:S01]  /*0150*/  MUFU.RCP R9, R9 ;  /* 0x0000000900097308 */ /* 0x004ea20000001000 */
[----:B0-----:R-:W-:Y:S01]  /*0160*/  VIADD R2, R12, 0xffffffe ;  /* 0x0ffffffe0c027836 */ /* 0x001fe20000000000 */
[----:B------:R-:W-:-:S06]  /*0170*/  IABS R12, R8 ;  /* 0x00000008000c7213 */ /* 0x000fcc0000000000 */
[----:B------:R0:W3:Y:S01]  /*0180*/  F2I.FTZ.U32.TRUNC.NTZ R3, R2 ;  /* 0x0000000200037305 */ /* 0x0000e2000021f000 */
[----:B--2---:R-:W-:-:S07]  /*0190*/  VIADD R10, R9, 0xffffffe ;  /* 0x0ffffffe090a7836 */ /* 0x004fce0000000000 */
[----:B------:R2:W4:Y:S01]  /*01a0*/  F2I.FTZ.U32.TRUNC.NTZ R11, R10 ;  /* 0x0000000a000b7305 */ /* 0x000522000021f000 */
[----:B0-----:R-:W-:Y:S02]  /*01b0*/  IMAD.MOV.U32 R2, RZ, RZ, RZ ;  /* 0x000000ffff027224 */ /* 0x001fe400078e00ff */
[----:B---3--:R-:W-:Y:S02]  /*01c0*/  IMAD.MOV R15, RZ, RZ, -R3 ;  /* 0x000000ffff0f7224 */ /* 0x008fe400078e0a03 */
[----:B--2---:R-:W-:Y:S01]  /*01d0*/  HFMA2 R10, -RZ, RZ, 0, 0 ;  /* 0x00000000ff0a7431 */ /* 0x004fe200000001ff */
[----:B----4-:R-:W-:-:S05]  /*01e0*/  IADD3 R13, PT, PT, RZ, -R11, RZ ;  /* 0x8000000bff0d7210 */ /* 0x010fca0007ffe0ff */
[----:B------:R-:W-:Y:S02]  /*01f0*/  IMAD R9, R13, R6, RZ ;  /* 0x000000060d097224 */ /* 0x000fe400078e02ff */
[----:B------:R-:W-:Y:S01]  /*0200*/  IMAD.MOV.U32 R13, RZ, RZ, R15 ;  /* 0x000000ffff0d7224 */ /* 0x000fe200078e000f */
[----:B------:R-:W-:Y:S01]  /*0210*/  IADD3 R15, PT, PT, R5, 0x1, RZ ;  /* 0x00000001050f7810 */ /* 0x000fe20007ffe0ff */
[----:B------:R-:W-:-:S04]  /*0220*/  IMAD.HI.U32 R10, R11, R9, R10 ;  /* 0x000000090b0a7227 */ /* 0x000fc800078e000a */
[----:B------:R-:W-:Y:S01]  /*0230*/  IMAD R11, R13, R4, RZ ;  /* 0x000000040d0b7224 */ /* 0x000fe200078e02ff */
[----:B------:R-:W-:Y:S01]  /*0240*/  MOV R13, R12 ;  /* 0x0000000c000d7202 */ /* 0x000fe20000000f00 */
[----:B------:R-:W-:Y:S02]  /*0250*/  IMAD.MOV.U32 R9, RZ, RZ, R14 ;  /* 0x000000ffff097224 */ /* 0x000fe400078e000e */
[----:B------:R-:W-:Y:S01]  /*0260*/  IMAD.HI.U32 R12, R3, R11, R2 ;  /* 0x0000000b030c7227 */ /* 0x000fe200078e0002 */
[----:B------:R-:W-:-:S03]  /*0270*/  IADD3 R3, PT, PT, R5, -0x1, R4 ;  /* 0xffffffff05037810 */ /* 0x000fc60007ffe004 */
[----:B------:R-:W-:-:S04]  /*0280*/  IMAD.HI.U32 R2, R10, R9, RZ ;  /* 0x000000090a027227 */ /* 0x000fc800078e00ff */
[----:B------:R-:W-:-:S04]  /*0290*/  IMAD.HI.U32 R10, R10, R13, RZ ;  /* 0x0000000d0a0a7227 */ /* 0x000fc800078e00ff */
[----:B------:R-:W-:Y:S01]  /*02a0*/  IMAD.MOV R11, RZ, RZ, -R2 ;  /* 0x000000ffff0b7224 */ /* 0x000fe200078e0a02 */
[----:B------:R-:W-:Y:S01]  /*02b0*/  IADD3 R10, PT, PT, -R10, RZ, RZ ;  /* 0x000000ff0a0a7210 */ /* 0x000fe20007ffe1ff */
[----:B------:R-:W-:-:S04]  /*02c0*/  IMAD.HI.U32 R2, R12, R3, RZ ;  /* 0x000000030c027227 */ /* 0x000fc800078e00ff */
[----:B------:R-:W-:-:S04]  /*02d0*/  IMAD.HI.U32 R12, R12, R15, RZ ;  /* 0x0000000f0c0c7227 */ /* 0x000fc800078e00ff */
[----:B------:R-:W-:Y:S01]  /*02e0*/  IMAD R9, R6, R11, R9 ;  /* 0x0000000b06097224 */ /* 0x000fe200078e0209 */
[----:B------:R-:W-:Y:S01]  /*02f0*/  IADD3 R12, PT, PT, -R12, RZ, RZ ;  /* 0x000000ff0c0c7210 */ /* 0x000fe20007ffe1ff */
[----:B------:R-:W-:Y:S02]  /*0300*/  IMAD.MOV R2, RZ, RZ, -R2 ;  /* 0x000000ffff027224 */ /* 0x000fe400078e0a02 */
[C---:B------:R-:W-:Y:S01]  /*0310*/  IMAD R13, R6.reuse, R10, R13 ;  /* 0x0000000a060d7224 */ /* 0x040fe200078e020d */
[----:B------:R-:W-:Y:S01]  /*0320*/  ISETP.GT.U32.AND P2, PT, R6, R9, PT ;  /* 0x000000090600720c */ /* 0x000fe20003f44070 */
[C---:B------:R-:W-:Y:S02]  /*0330*/  IMAD R11, R4.reuse, R2, R3 ;  /* 0x00000002040b7224 */ /* 0x040fe400078e0203 */
[----:B------:R-:W-:Y:S01]  /*0340*/  IMAD R15, R4, R12, R15 ;  /* 0x0000000c040f7224 */ /* 0x000fe200078e020f */
[----:B------:R-:W-:Y:S01]  /*0350*/  ISETP.GT.U32.AND P3, PT, R6, R13, PT ;  /* 0x0000000d0600720c */ /* 0x000fe20003f64070 */
[----:B------:R-:W0:Y:S01]  /*0360*/  LDC.64 R2, c[0x0][0x380] ;  /* 0x0000e000ff027b82 */ /* 0x000e220000000a00 */
[----:B------:R-:W-:-:S02]  /*0370*/  ISETP.GE.U32.AND P0, PT, R11, R4, PT ;  /* 0x000000040b00720c */ /* 0x000fc40003f06070 */
[----:B------:R-:W-:-:S05]  /*0380*/  ISETP.GE.U32.AND P1, PT, R15, R4, PT ;  /* 0x000000040f00720c */ /* 0x000fca0003f26070 */
[----:B------:R-:W-:Y:S01]  /*0390*/  @!P2 IMAD.IADD R9, R9, 0x1, -R6 ;  /* 0x000000010909a824 */ /* 0x000fe200078e0a06 */
[----:B------:R-:W-:Y:S01]  /*03a0*/  ISETP.GE.AND P2, PT, R7, RZ, PT ;  /* 0x000000ff0700720c */ /* 0x000fe20003f46270 */
[----:B------:R-:W-:Y:S02]  /*03b0*/  IMAD R7, R0, R4, R5 ;  /* 0x0000000400077224 */ /* 0x000fe400078e0205 */
[----:B------:R-:W-:Y:S02]  /*03c0*/  @!P3 IADD3 R13, PT, PT, R13, -R6, RZ ;  /* 0x800000060d0db210 */ /* 0x000fe40007ffe0ff */
[----:B------:R-:W-:Y:S01]  /*03d0*/  @P0 IMAD.IADD R11, R11, 0x1, -R4 ;  /* 0x000000010b0b0824 */ /* 0x000fe200078e0a04 */
[C---:B------:R-:W-:Y:S02]  /*03e0*/  ISETP.GT.U32.AND P4, PT, R6.reuse, R9, PT ;  /* 0x000000090600720c */ /* 0x040fe40003f84070 */
[----:B------:R-:W-:Y:S02]  /*03f0*/  @P1 IADD3 R15, PT, PT, R15, -R4, RZ ;  /* 0x800000040f0f1210 */ /* 0x000fe40007ffe0ff */
[----:B------:R-:W-:-:S02]  /*0400*/  ISETP.GT.U32.AND P5, PT, R6, R13, PT ;  /* 0x0000000d0600720c */ /* 0x000fc40003fa4070 */
[-C--:B------:R-:W-:Y:S02]  /*0410*/  ISETP.GE.U32.AND P0, PT, R11, R4.reuse, PT ;  /* 0x000000040b00720c */ /* 0x080fe40003f06070 */
[----:B------:R-:W-:Y:S02]  /*0420*/  ISETP.GE.U32.AND P3, PT, R15, R4, PT ;  /* 0x000000040f00720c */ /* 0x000fe40003f66070 */
[----:B------:R-:W-:-:S03]  /*0430*/  ISETP.GE.AND P1, PT, R8, RZ, PT ;  /* 0x000000ff0800720c */ /* 0x000fc60003f26270 */
[----:B------:R-:W-:Y:S01]  /*0440*/  @!P4 IMAD.IADD R9, R9, 0x1, -R6 ;  /* 0x000000010909c824 */ /* 0x000fe200078e0a06 */
[----:B------:R-:W-:-:S03]  /*0450*/  ISETP.NE.AND P4, PT, R4, RZ, PT ;  /* 0x000000ff0400720c */ /* 0x000fc60003f85270 */
[----:B------:R-:W-:Y:S01]  /*0460*/  @!P5 IADD3 R13, PT, PT, R13, -R6, RZ ;  /* 0x800000060d0dd210 */ /* 0x000fe20007ffe0ff */
[----:B------:R-:W-:Y:S01]  /*0470*/  @!P2 IMAD.MOV R9, RZ, RZ, -R9 ;  /* 0x000000ffff09a224 */ /* 0x000fe200078e0a09 */
[----:B------:R-:W-:Y:S01]  /*0480*/  ISETP.NE.U32.AND P5, PT, R4, RZ, PT ;  /* 0x000000ff0400720c */ /* 0x000fe20003fa5070 */
[----:B------:R-:W-:Y:S01]  /*0490*/  @P0 IMAD.IADD R11, R11, 0x1, -R4 ;  /* 0x000000010b0b0824 */ /* 0x000fe200078e0a04 */
[-C--:B------:R-:W-:Y:S02]  /*04a0*/  LOP3.LUT R6, RZ, R4.reuse, RZ, 0x33, !PT ;  /* 0x00000004ff067212 */ /* 0x080fe400078e33ff */
[----:B------:R-:W-:Y:S02]  /*04b0*/  @P3 IADD3 R15, PT, PT, R15, -R4, RZ ;  /* 0x800000040f0f3210 */ /* 0x000fe40007ffe0ff */
[----:B------:R-:W-:Y:S02]  /*04c0*/  @!P1 IADD3 R13, PT, PT, -R13, RZ, RZ ;  /* 0x000000ff0d0d9210 */ /* 0x000fe40007ffe1ff */
[----:B------:R-:W-:-:S02]  /*04d0*/  SEL R11, R6, R11, !P5 ;  /* 0x0000000b060b7207 */ /* 0x000fc40006800000 */
[C---:B------:R-:W-:Y:S01]  /*04e0*/  SEL R10, R6.reuse, R9, !P4 ;  /* 0x00000009060a7207 */ /* 0x040fe20006000000 */
[----:B0-----:R-:W-:Y:S01]  /*04f0*/  IMAD.WIDE R8, R7, 0x4, R2 ;  /* 0x0000000407087825 */ /* 0x001fe200078e0202 */
[C---:B------:R-:W-:Y:S02]  /*0500*/  SEL R15, R6.reuse, R15, !P5 ;  /* 0x0000000f060f7207 */ /* 0x040fe40006800000 */
[----:B------:R-:W-:Y:S01]  /*0510*/  SEL R6, R6, R13, !P4 ;  /* 0x0000000d06067207 */ /* 0x000fe20006000000 */
[-C--:B------:R-:W-:Y:S02]  /*0520*/  IMAD R11, R0, R4.reuse, R11 ;  /* 0x00000004000b7224 */ /* 0x080fe400078e020b */
[-C--:B------:R-:W-:Y:S01]  /*0530*/  IMAD R17, R10, R4.reuse, R5 ;  /* 0x000000040a117224 */ /* 0x080fe200078e0205 */
[----:B-1----:R-:W2:Y:S01]  /*0540*/  LDG.E R8, desc[UR4][R8.64] ;  /* 0x0000000408087981 */ /* 0x002ea2000c1e1900 */
[-C--:B------:R-:W-:Y:S02]  /*0550*/  IMAD R13, R0, R4.reuse, R15 ;  /* 0x00000004000d7224 */ /* 0x080fe400078e020f */
[----:B------:R-:W-:-:S02]  /*0560*/  IMAD R15, R6, R4, R5 ;  /* 0x00000004060f7224 */ /* 0x000fc400078e0205 */
[----:B------:R-:W-:-:S04]  /*0570*/  IMAD.WIDE R10, R11, 0x4, R2 ;  /* 0x000000040b0a7825 */ /* 0x000fc800078e0202 */
[--C-:B------:R-:W-:Y:S02]  /*0580*/  IMAD.WIDE R4, R17, 0x4, R2.reuse ;  /* 0x0000000411047825 */ /* 0x100fe400078e0202 */
[----:B------:R-:W2:Y:S02]  /*0590*/  LDG.E R11, desc[UR4][R10.64] ;  /* 0x000000040a0b7981 */ /* 0x000ea4000c1e1900 */
[--C-:B------:R-:W-:Y:S02]  /*05a0*/  IMAD.WIDE R12, R13, 0x4, R2.reuse ;  /* 0x000000040d0c7825 */ /* 0x100fe400078e0202 */
[----:B------:R-:W2:Y:S02]  /*05b0*/  LDG.E R4, desc[UR4][R4.64] ;  /* 0x0000000404047981 */ /* 0x000ea4000c1e1900 */
[----:B------:R-:W-:Y:S02]  /*05c0*/  IMAD.WIDE R2, R15, 0x4, R2 ;  /* 0x000000040f027825 */ /* 0x000fe400078e0202 */
[----:B------:R-:W3:Y:S01]  /*05d0*/  LDG.E R12, desc[UR4][R12.64] ;  /* 0x000000040c0c7981 */ /* 0x000ee2000c1e1900 */
[----:B------:R-:W0:Y:S03]  /*05e0*/  LDC.64 R14, c[0x0][0x388] ;  /* 0x0000e200ff0e7b82 */ /* 0x000e260000000a00 */
[----:B------:R-:W3:Y:S01]  /*05f0*/  LDG.E R3, desc[UR4][R2.64] ;  /* 0x0000000402037981 */ /* 0x000ee2000c1e1900 */
[----:B------:R-:W-:-:S02]  /*0600*/  IMAD.MOV.U32 R16, RZ, RZ, -0x1 ;  /* 0xffffffffff107424 */ /* 0x000fc400078e00ff */
[----:B0-----:R-:W-:Y:S01]  /*0610*/  IMAD.WIDE R6, R7, 0x4, R14 ;  /* 0x0000000407067825 */ /* 0x001fe200078e020e */
[----:B--2---:R-:W-:-:S04]  /*0620*/  IADD3 R0, PT, PT, R8, R11, R4 ;  /* 0x0000000b08007210 */ /* 0x004fc80007ffe004 */
[----:B---3--:R-:W-:-:S04]  /*0630*/  IADD3 R0, PT, PT, R12, R0, R3 ;  /* 0x000000000c007210 */ /* 0x008fc80007ffe003 */
[----:B------:R-:W-:-:S04]  /*0640*/  ISETP.GE.AND P0, PT, R0, 0x1, PT ;  /* 0x000000010000780c */ /* 0x000fc80003f06270 */
[----:B------:R-:W-:-:S05]  /*0650*/  SEL R9, R16, 0x1, !P0 ;  /* 0x0000000110097807 */ /* 0x000fca0004000000 */
[----:B------:R-:W-:Y:S01]  /*0660*/  STG.E desc[UR4][R6.64], R9 ;  /* 0x0000000906007986 */ /* 0x000fe2000c101904 */
[----:B------:R-:W-:Y:S05]  /*0670*/  EXIT ;  /* 0x000000000000794d */ /* 0x000fea0003800000 */
.L_x_0:
[----:B------:R-:W-:-:S00]  /*0680*/  BRA `(.L_x_0) ;  /* 0xfffffffc00fc7947 */ /* 0x000fc0000383ffff */
[----:B------:R-:W-:-:S00]  /*0690*/  NOP ;  /* 0x0000000000007918 */ /* 0x000fc00000000000 */
        /* <DEDUP_REMOVED lines=14> */
.L_x_1:


//--------------------- .nv.shared.reserved.0     --------------------------
	.section	.nv.shared.reserved.0,"aw",@nobits
	.weak		__nv_reservedSMEM_offset_0_alias
	.size		__nv_reservedSMEM_offset_0_alias, 0, 64
	.other		__nv_reservedSMEM_offset_0_alias,@"STO_CUDA_RESERVED_SHARED STV_DEFAULT"
__nv_reservedSMEM_offset_0_alias:
	.zero		0
	.zero		64


//--------------------- .nv.constant0._Z6updatePiS_i --------------------------
	.section	.nv.constant0._Z6updatePiS_i,"a",@progbits
	.sectionflags	@""
	.align	4
.nv.constant0._Z6updatePiS_i:
	.zero		916


//--------------------- SYMBOLS --------------------------

	.type		.nv.reservedSmem.offset0,@object
	.size		.nv.reservedSmem.offset0,0x4
